//
// Generated by NVIDIA NVVM Compiler
//
// Compiler Build ID: CL-36424714
// Cuda compilation tools, release 13.0, V13.0.88
// Based on NVVM 20.0.0
//

.version 9.0
.target sm_100
.address_size 64

	// .globl	_Z18linear_tile_kernelPfS_S_
.global .align 4 .b8 x[16384];
.global .align 4 .b8 w[65536];
.global .align 4 .b8 result[16384];

.visible .entry _Z18linear_tile_kernelPfS_S_(
	.param .u64 .ptr .align 1 _Z18linear_tile_kernelPfS_S__param_0,
	.param .u64 .ptr .align 1 _Z18linear_tile_kernelPfS_S__param_1,
	.param .u64 .ptr .align 1 _Z18linear_tile_kernelPfS_S__param_2
)
{
	.reg .pred 	%p<9>;
	.reg .b32 	%r<15>;
	.reg .b32 	%f<387>;
	.reg .b64 	%rd<30>;

	ld.param.u64 	%rd2, [_Z18linear_tile_kernelPfS_S__param_0];
	ld.param.u64 	%rd3, [_Z18linear_tile_kernelPfS_S__param_1];
	ld.param.u64 	%rd4, [_Z18linear_tile_kernelPfS_S__param_2];
	mov.u32 	%r3, %tid.y;
	mov.u32 	%r4, %ctaid.y;
	mov.u32 	%r5, %ntid.y;
	mad.lo.s32 	%r1, %r4, %r5, %r3;
	mov.u32 	%r6, %tid.x;
	mov.u32 	%r7, %ctaid.x;
	mov.u32 	%r8, %ntid.x;
	mad.lo.s32 	%r2, %r7, %r8, %r6;
	setp.lt.u32 	%p2, %r1, 32;
	setp.lt.s32 	%p3, %r2, 128;
	and.pred  	%p1, %p2, %p3;
	mul.wide.u32 	%rd5, %r1, 512;
	mov.u64 	%rd6, x;
	add.s64 	%rd1, %rd6, %rd5;
	not.pred 	%p4, %p1;
	@%p4 bra 	$L__BB0_2;
	cvta.to.global.u64 	%rd7, %rd2;
	shl.b32 	%r9, %r1, 7;
	add.s32 	%r10, %r9, %r2;
	mul.wide.s32 	%rd8, %r10, 4;
	add.s64 	%rd9, %rd7, %rd8;
	ld.global.f32 	%f1, [%rd9];
	mul.wide.s32 	%rd10, %r2, 4;
	add.s64 	%rd11, %rd1, %rd10;
	st.global.f32 	[%rd11], %f1;
$L__BB0_2:
	setp.gt.s32 	%p5, %r2, 127;
	setp.gt.u32 	%p6, %r1, 127;
	or.pred  	%p7, %p6, %p5;
	@%p7 bra 	$L__BB0_4;
	shl.b32 	%r11, %r1, 7;
	add.s32 	%r12, %r11, %r2;
	cvta.to.global.u64 	%rd12, %rd3;
	mul.wide.s32 	%rd13, %r12, 4;
	add.s64 	%rd14, %rd12, %rd13;
	ld.global.f32 	%f2, [%rd14];
	mov.u64 	%rd16, w;
	add.s64 	%rd17, %rd16, %rd5;
	mul.wide.s32 	%rd18, %r2, 4;
	add.s64 	%rd19, %rd17, %rd18;
	st.global.f32 	[%rd19], %f2;
$L__BB0_4:
	@%p4 bra 	$L__BB0_6;
	mul.wide.s32 	%rd20, %r2, 4;
	mov.u64 	%rd21, w;
	add.s64 	%rd22, %rd21, %rd20;
	ld.global.f32 	%f3, [%rd1];
	ld.global.f32 	%f4, [%rd22];
	fma.rn.f32 	%f5, %f3, %f4, 0f00000000;
	ld.global.f32 	%f6, [%rd1+4];
	ld.global.f32 	%f7, [%rd22+512];
	fma.rn.f32 	%f8, %f6, %f7, %f5;
	ld.global.f32 	%f9, [%rd1+8];
	ld.global.f32 	%f10, [%rd22+1024];
	fma.rn.f32 	%f11, %f9, %f10, %f8;
	ld.global.f32 	%f12, [%rd1+12];
	ld.global.f32 	%f13, [%rd22+1536];
	fma.rn.f32 	%f14, %f12, %f13, %f11;
	ld.global.f32 	%f15, [%rd1+16];
	ld.global.f32 	%f16, [%rd22+2048];
	fma.rn.f32 	%f17, %f15, %f16, %f14;
	ld.global.f32 	%f18, [%rd1+20];
	ld.global.f32 	%f19, [%rd22+2560];
	fma.rn.f32 	%f20, %f18, %f19, %f17;
	ld.global.f32 	%f21, [%rd1+24];
	ld.global.f32 	%f22, [%rd22+3072];
	fma.rn.f32 	%f23, %f21, %f22, %f20;
	ld.global.f32 	%f24, [%rd1+28];
	ld.global.f32 	%f25, [%rd22+3584];
	fma.rn.f32 	%f26, %f24, %f25, %f23;
	ld.global.f32 	%f27, [%rd1+32];
	ld.global.f32 	%f28, [%rd22+4096];
	fma.rn.f32 	%f29, %f27, %f28, %f26;
	ld.global.f32 	%f30, [%rd1+36];
	ld.global.f32 	%f31, [%rd22+4608];
	fma.rn.f32 	%f32, %f30, %f31, %f29;
	ld.global.f32 	%f33, [%rd1+40];
	ld.global.f32 	%f34, [%rd22+5120];
	fma.rn.f32 	%f35, %f33, %f34, %f32;
	ld.global.f32 	%f36, [%rd1+44];
	ld.global.f32 	%f37, [%rd22+5632];
	fma.rn.f32 	%f38, %f36, %f37, %f35;
	ld.global.f32 	%f39, [%rd1+48];
	ld.global.f32 	%f40, [%rd22+6144];
	fma.rn.f32 	%f41, %f39, %f40, %f38;
	ld.global.f32 	%f42, [%rd1+52];
	ld.global.f32 	%f43, [%rd22+6656];
	fma.rn.f32 	%f44, %f42, %f43, %f41;
	ld.global.f32 	%f45, [%rd1+56];
	ld.global.f32 	%f46, [%rd22+7168];
	fma.rn.f32 	%f47, %f45, %f46, %f44;
	ld.global.f32 	%f48, [%rd1+60];
	ld.global.f32 	%f49, [%rd22+7680];
	fma.rn.f32 	%f50, %f48, %f49, %f47;
	ld.global.f32 	%f51, [%rd1+64];
	ld.global.f32 	%f52, [%rd22+8192];
	fma.rn.f32 	%f53, %f51, %f52, %f50;
	ld.global.f32 	%f54, [%rd1+68];
	ld.global.f32 	%f55, [%rd22+8704];
	fma.rn.f32 	%f56, %f54, %f55, %f53;
	ld.global.f32 	%f57, [%rd1+72];
	ld.global.f32 	%f58, [%rd22+9216];
	fma.rn.f32 	%f59, %f57, %f58, %f56;
	ld.global.f32 	%f60, [%rd1+76];
	ld.global.f32 	%f61, [%rd22+9728];
	fma.rn.f32 	%f62, %f60, %f61, %f59;
	ld.global.f32 	%f63, [%rd1+80];
	ld.global.f32 	%f64, [%rd22+10240];
	fma.rn.f32 	%f65, %f63, %f64, %f62;
	ld.global.f32 	%f66, [%rd1+84];
	ld.global.f32 	%f67, [%rd22+10752];
	fma.rn.f32 	%f68, %f66, %f67, %f65;
	ld.global.f32 	%f69, [%rd1+88];
	ld.global.f32 	%f70, [%rd22+11264];
	fma.rn.f32 	%f71, %f69, %f70, %f68;
	ld.global.f32 	%f72, [%rd1+92];
	ld.global.f32 	%f73, [%rd22+11776];
	fma.rn.f32 	%f74, %f72, %f73, %f71;
	ld.global.f32 	%f75, [%rd1+96];
	ld.global.f32 	%f76, [%rd22+12288];
	fma.rn.f32 	%f77, %f75, %f76, %f74;
	ld.global.f32 	%f78, [%rd1+100];
	ld.global.f32 	%f79, [%rd22+12800];
	fma.rn.f32 	%f80, %f78, %f79, %f77;
	ld.global.f32 	%f81, [%rd1+104];
	ld.global.f32 	%f82, [%rd22+13312];
	fma.rn.f32 	%f83, %f81, %f82, %f80;
	ld.global.f32 	%f84, [%rd1+108];
	ld.global.f32 	%f85, [%rd22+13824];
	fma.rn.f32 	%f86, %f84, %f85, %f83;
	ld.global.f32 	%f87, [%rd1+112];
	ld.global.f32 	%f88, [%rd22+14336];
	fma.rn.f32 	%f89, %f87, %f88, %f86;
	ld.global.f32 	%f90, [%rd1+116];
	ld.global.f32 	%f91, [%rd22+14848];
	fma.rn.f32 	%f92, %f90, %f91, %f89;
	ld.global.f32 	%f93, [%rd1+120];
	ld.global.f32 	%f94, [%rd22+15360];
	fma.rn.f32 	%f95, %f93, %f94, %f92;
	ld.global.f32 	%f96, [%rd1+124];
	ld.global.f32 	%f97, [%rd22+15872];
	fma.rn.f32 	%f98, %f96, %f97, %f95;
	ld.global.f32 	%f99, [%rd1+128];
	ld.global.f32 	%f100, [%rd22+16384];
	fma.rn.f32 	%f101, %f99, %f100, %f98;
	ld.global.f32 	%f102, [%rd1+132];
	ld.global.f32 	%f103, [%rd22+16896];
	fma.rn.f32 	%f104, %f102, %f103, %f101;
	ld.global.f32 	%f105, [%rd1+136];
	ld.global.f32 	%f106, [%rd22+17408];
	fma.rn.f32 	%f107, %f105, %f106, %f104;
	ld.global.f32 	%f108, [%rd1+140];
	ld.global.f32 	%f109, [%rd22+17920];
	fma.rn.f32 	%f110, %f108, %f109, %f107;
	ld.global.f32 	%f111, [%rd1+144];
	ld.global.f32 	%f112, [%rd22+18432];
	fma.rn.f32 	%f113, %f111, %f112, %f110;
	ld.global.f32 	%f114, [%rd1+148];
	ld.global.f32 	%f115, [%rd22+18944];
	fma.rn.f32 	%f116, %f114, %f115, %f113;
	ld.global.f32 	%f117, [%rd1+152];
	ld.global.f32 	%f118, [%rd22+19456];
	fma.rn.f32 	%f119, %f117, %f118, %f116;
	ld.global.f32 	%f120, [%rd1+156];
	ld.global.f32 	%f121, [%rd22+19968];
	fma.rn.f32 	%f122, %f120, %f121, %f119;
	ld.global.f32 	%f123, [%rd1+160];
	ld.global.f32 	%f124, [%rd22+20480];
	fma.rn.f32 	%f125, %f123, %f124, %f122;
	ld.global.f32 	%f126, [%rd1+164];
	ld.global.f32 	%f127, [%rd22+20992];
	fma.rn.f32 	%f128, %f126, %f127, %f125;
	ld.global.f32 	%f129, [%rd1+168];
	ld.global.f32 	%f130, [%rd22+21504];
	fma.rn.f32 	%f131, %f129, %f130, %f128;
	ld.global.f32 	%f132, [%rd1+172];
	ld.global.f32 	%f133, [%rd22+22016];
	fma.rn.f32 	%f134, %f132, %f133, %f131;
	ld.global.f32 	%f135, [%rd1+176];
	ld.global.f32 	%f136, [%rd22+22528];
	fma.rn.f32 	%f137, %f135, %f136, %f134;
	ld.global.f32 	%f138, [%rd1+180];
	ld.global.f32 	%f139, [%rd22+23040];
	fma.rn.f32 	%f140, %f138, %f139, %f137;
	ld.global.f32 	%f141, [%rd1+184];
	ld.global.f32 	%f142, [%rd22+23552];
	fma.rn.f32 	%f143, %f141, %f142, %f140;
	ld.global.f32 	%f144, [%rd1+188];
	ld.global.f32 	%f145, [%rd22+24064];
	fma.rn.f32 	%f146, %f144, %f145, %f143;
	ld.global.f32 	%f147, [%rd1+192];
	ld.global.f32 	%f148, [%rd22+24576];
	fma.rn.f32 	%f149, %f147, %f148, %f146;
	ld.global.f32 	%f150, [%rd1+196];
	ld.global.f32 	%f151, [%rd22+25088];
	fma.rn.f32 	%f152, %f150, %f151, %f149;
	ld.global.f32 	%f153, [%rd1+200];
	ld.global.f32 	%f154, [%rd22+25600];
	fma.rn.f32 	%f155, %f153, %f154, %f152;
	ld.global.f32 	%f156, [%rd1+204];
	ld.global.f32 	%f157, [%rd22+26112];
	fma.rn.f32 	%f158, %f156, %f157, %f155;
	ld.global.f32 	%f159, [%rd1+208];
	ld.global.f32 	%f160, [%rd22+26624];
	fma.rn.f32 	%f161, %f159, %f160, %f158;
	ld.global.f32 	%f162, [%rd1+212];
	ld.global.f32 	%f163, [%rd22+27136];
	fma.rn.f32 	%f164, %f162, %f163, %f161;
	ld.global.f32 	%f165, [%rd1+216];
	ld.global.f32 	%f166, [%rd22+27648];
	fma.rn.f32 	%f167, %f165, %f166, %f164;
	ld.global.f32 	%f168, [%rd1+220];
	ld.global.f32 	%f169, [%rd22+28160];
	fma.rn.f32 	%f170, %f168, %f169, %f167;
	ld.global.f32 	%f171, [%rd1+224];
	ld.global.f32 	%f172, [%rd22+28672];
	fma.rn.f32 	%f173, %f171, %f172, %f170;
	ld.global.f32 	%f174, [%rd1+228];
	ld.global.f32 	%f175, [%rd22+29184];
	fma.rn.f32 	%f176, %f174, %f175, %f173;
	ld.global.f32 	%f177, [%rd1+232];
	ld.global.f32 	%f178, [%rd22+29696];
	fma.rn.f32 	%f179, %f177, %f178, %f176;
	ld.global.f32 	%f180, [%rd1+236];
	ld.global.f32 	%f181, [%rd22+30208];
	fma.rn.f32 	%f182, %f180, %f181, %f179;
	ld.global.f32 	%f183, [%rd1+240];
	ld.global.f32 	%f184, [%rd22+30720];
	fma.rn.f32 	%f185, %f183, %f184, %f182;
	ld.global.f32 	%f186, [%rd1+244];
	ld.global.f32 	%f187, [%rd22+31232];
	fma.rn.f32 	%f188, %f186, %f187, %f185;
	ld.global.f32 	%f189, [%rd1+248];
	ld.global.f32 	%f190, [%rd22+31744];
	fma.rn.f32 	%f191, %f189, %f190, %f188;
	ld.global.f32 	%f192, [%rd1+252];
	ld.global.f32 	%f193, [%rd22+32256];
	fma.rn.f32 	%f194, %f192, %f193, %f191;
	ld.global.f32 	%f195, [%rd1+256];
	ld.global.f32 	%f196, [%rd22+32768];
	fma.rn.f32 	%f197, %f195, %f196, %f194;
	ld.global.f32 	%f198, [%rd1+260];
	ld.global.f32 	%f199, [%rd22+33280];
	fma.rn.f32 	%f200, %f198, %f199, %f197;
	ld.global.f32 	%f201, [%rd1+264];
	ld.global.f32 	%f202, [%rd22+33792];
	fma.rn.f32 	%f203, %f201, %f202, %f200;
	ld.global.f32 	%f204, [%rd1+268];
	ld.global.f32 	%f205, [%rd22+34304];
	fma.rn.f32 	%f206, %f204, %f205, %f203;
	ld.global.f32 	%f207, [%rd1+272];
	ld.global.f32 	%f208, [%rd22+34816];
	fma.rn.f32 	%f209, %f207, %f208, %f206;
	ld.global.f32 	%f210, [%rd1+276];
	ld.global.f32 	%f211, [%rd22+35328];
	fma.rn.f32 	%f212, %f210, %f211, %f209;
	ld.global.f32 	%f213, [%rd1+280];
	ld.global.f32 	%f214, [%rd22+35840];
	fma.rn.f32 	%f215, %f213, %f214, %f212;
	ld.global.f32 	%f216, [%rd1+284];
	ld.global.f32 	%f217, [%rd22+36352];
	fma.rn.f32 	%f218, %f216, %f217, %f215;
	ld.global.f32 	%f219, [%rd1+288];
	ld.global.f32 	%f220, [%rd22+36864];
	fma.rn.f32 	%f221, %f219, %f220, %f218;
	ld.global.f32 	%f222, [%rd1+292];
	ld.global.f32 	%f223, [%rd22+37376];
	fma.rn.f32 	%f224, %f222, %f223, %f221;
	ld.global.f32 	%f225, [%rd1+296];
	ld.global.f32 	%f226, [%rd22+37888];
	fma.rn.f32 	%f227, %f225, %f226, %f224;
	ld.global.f32 	%f228, [%rd1+300];
	ld.global.f32 	%f229, [%rd22+38400];
	fma.rn.f32 	%f230, %f228, %f229, %f227;
	ld.global.f32 	%f231, [%rd1+304];
	ld.global.f32 	%f232, [%rd22+38912];
	fma.rn.f32 	%f233, %f231, %f232, %f230;
	ld.global.f32 	%f234, [%rd1+308];
	ld.global.f32 	%f235, [%rd22+39424];
	fma.rn.f32 	%f236, %f234, %f235, %f233;
	ld.global.f32 	%f237, [%rd1+312];
	ld.global.f32 	%f238, [%rd22+39936];
	fma.rn.f32 	%f239, %f237, %f238, %f236;
	ld.global.f32 	%f240, [%rd1+316];
	ld.global.f32 	%f241, [%rd22+40448];
	fma.rn.f32 	%f242, %f240, %f241, %f239;
	ld.global.f32 	%f243, [%rd1+320];
	ld.global.f32 	%f244, [%rd22+40960];
	fma.rn.f32 	%f245, %f243, %f244, %f242;
	ld.global.f32 	%f246, [%rd1+324];
	ld.global.f32 	%f247, [%rd22+41472];
	fma.rn.f32 	%f248, %f246, %f247, %f245;
	ld.global.f32 	%f249, [%rd1+328];
	ld.global.f32 	%f250, [%rd22+41984];
	fma.rn.f32 	%f251, %f249, %f250, %f248;
	ld.global.f32 	%f252, [%rd1+332];
	ld.global.f32 	%f253, [%rd22+42496];
	fma.rn.f32 	%f254, %f252, %f253, %f251;
	ld.global.f32 	%f255, [%rd1+336];
	ld.global.f32 	%f256, [%rd22+43008];
	fma.rn.f32 	%f257, %f255, %f256, %f254;
	ld.global.f32 	%f258, [%rd1+340];
	ld.global.f32 	%f259, [%rd22+43520];
	fma.rn.f32 	%f260, %f258, %f259, %f257;
	ld.global.f32 	%f261, [%rd1+344];
	ld.global.f32 	%f262, [%rd22+44032];
	fma.rn.f32 	%f263, %f261, %f262, %f260;
	ld.global.f32 	%f264, [%rd1+348];
	ld.global.f32 	%f265, [%rd22+44544];
	fma.rn.f32 	%f266, %f264, %f265, %f263;
	ld.global.f32 	%f267, [%rd1+352];
	ld.global.f32 	%f268, [%rd22+45056];
	fma.rn.f32 	%f269, %f267, %f268, %f266;
	ld.global.f32 	%f270, [%rd1+356];
	ld.global.f32 	%f271, [%rd22+45568];
	fma.rn.f32 	%f272, %f270, %f271, %f269;
	ld.global.f32 	%f273, [%rd1+360];
	ld.global.f32 	%f274, [%rd22+46080];
	fma.rn.f32 	%f275, %f273, %f274, %f272;
	ld.global.f32 	%f276, [%rd1+364];
	ld.global.f32 	%f277, [%rd22+46592];
	fma.rn.f32 	%f278, %f276, %f277, %f275;
	ld.global.f32 	%f279, [%rd1+368];
	ld.global.f32 	%f280, [%rd22+47104];
	fma.rn.f32 	%f281, %f279, %f280, %f278;
	ld.global.f32 	%f282, [%rd1+372];
	ld.global.f32 	%f283, [%rd22+47616];
	fma.rn.f32 	%f284, %f282, %f283, %f281;
	ld.global.f32 	%f285, [%rd1+376];
	ld.global.f32 	%f286, [%rd22+48128];
	fma.rn.f32 	%f287, %f285, %f286, %f284;
	ld.global.f32 	%f288, [%rd1+380];
	ld.global.f32 	%f289, [%rd22+48640];
	fma.rn.f32 	%f290, %f288, %f289, %f287;
	ld.global.f32 	%f291, [%rd1+384];
	ld.global.f32 	%f292, [%rd22+49152];
	fma.rn.f32 	%f293, %f291, %f292, %f290;
	ld.global.f32 	%f294, [%rd1+388];
	ld.global.f32 	%f295, [%rd22+49664];
	fma.rn.f32 	%f296, %f294, %f295, %f293;
	ld.global.f32 	%f297, [%rd1+392];
	ld.global.f32 	%f298, [%rd22+50176];
	fma.rn.f32 	%f299, %f297, %f298, %f296;
	ld.global.f32 	%f300, [%rd1+396];
	ld.global.f32 	%f301, [%rd22+50688];
	fma.rn.f32 	%f302, %f300, %f301, %f299;
	ld.global.f32 	%f303, [%rd1+400];
	ld.global.f32 	%f304, [%rd22+51200];
	fma.rn.f32 	%f305, %f303, %f304, %f302;
	ld.global.f32 	%f306, [%rd1+404];
	ld.global.f32 	%f307, [%rd22+51712];
	fma.rn.f32 	%f308, %f306, %f307, %f305;
	ld.global.f32 	%f309, [%rd1+408];
	ld.global.f32 	%f310, [%rd22+52224];
	fma.rn.f32 	%f311, %f309, %f310, %f308;
	ld.global.f32 	%f312, [%rd1+412];
	ld.global.f32 	%f313, [%rd22+52736];
	fma.rn.f32 	%f314, %f312, %f313, %f311;
	ld.global.f32 	%f315, [%rd1+416];
	ld.global.f32 	%f316, [%rd22+53248];
	fma.rn.f32 	%f317, %f315, %f316, %f314;
	ld.global.f32 	%f318, [%rd1+420];
	ld.global.f32 	%f319, [%rd22+53760];
	fma.rn.f32 	%f320, %f318, %f319, %f317;
	ld.global.f32 	%f321, [%rd1+424];
	ld.global.f32 	%f322, [%rd22+54272];
	fma.rn.f32 	%f323, %f321, %f322, %f320;
	ld.global.f32 	%f324, [%rd1+428];
	ld.global.f32 	%f325, [%rd22+54784];
	fma.rn.f32 	%f326, %f324, %f325, %f323;
	ld.global.f32 	%f327, [%rd1+432];
	ld.global.f32 	%f328, [%rd22+55296];
	fma.rn.f32 	%f329, %f327, %f328, %f326;
	ld.global.f32 	%f330, [%rd1+436];
	ld.global.f32 	%f331, [%rd22+55808];
	fma.rn.f32 	%f332, %f330, %f331, %f329;
	ld.global.f32 	%f333, [%rd1+440];
	ld.global.f32 	%f334, [%rd22+56320];
	fma.rn.f32 	%f335, %f333, %f334, %f332;
	ld.global.f32 	%f336, [%rd1+444];
	ld.global.f32 	%f337, [%rd22+56832];
	fma.rn.f32 	%f338, %f336, %f337, %f335;
	ld.global.f32 	%f339, [%rd1+448];
	ld.global.f32 	%f340, [%rd22+57344];
	fma.rn.f32 	%f341, %f339, %f340, %f338;
	ld.global.f32 	%f342, [%rd1+452];
	ld.global.f32 	%f343, [%rd22+57856];
	fma.rn.f32 	%f344, %f342, %f343, %f341;
	ld.global.f32 	%f345, [%rd1+456];
	ld.global.f32 	%f346, [%rd22+58368];
	fma.rn.f32 	%f347, %f345, %f346, %f344;
	ld.global.f32 	%f348, [%rd1+460];
	ld.global.f32 	%f349, [%rd22+58880];
	fma.rn.f32 	%f350, %f348, %f349, %f347;
	ld.global.f32 	%f351, [%rd1+464];
	ld.global.f32 	%f352, [%rd22+59392];
	fma.rn.f32 	%f353, %f351, %f352, %f350;
	ld.global.f32 	%f354, [%rd1+468];
	ld.global.f32 	%f355, [%rd22+59904];
	fma.rn.f32 	%f356, %f354, %f355, %f353;
	ld.global.f32 	%f357, [%rd1+472];
	ld.global.f32 	%f358, [%rd22+60416];
	fma.rn.f32 	%f359, %f357, %f358, %f356;
	ld.global.f32 	%f360, [%rd1+476];
	ld.global.f32 	%f361, [%rd22+60928];
	fma.rn.f32 	%f362, %f360, %f361, %f359;
	ld.global.f32 	%f363, [%rd1+480];
	ld.global.f32 	%f364, [%rd22+61440];
	fma.rn.f32 	%f365, %f363, %f364, %f362;
	ld.global.f32 	%f366, [%rd1+484];
	ld.global.f32 	%f367, [%rd22+61952];
	fma.rn.f32 	%f368, %f366, %f367, %f365;
	ld.global.f32 	%f369, [%rd1+488];
	ld.global.f32 	%f370, [%rd22+62464];
	fma.rn.f32 	%f371, %f369, %f370, %f368;
	ld.global.f32 	%f372, [%rd1+492];
	ld.global.f32 	%f373, [%rd22+62976];
	fma.rn.f32 	%f374, %f372, %f373, %f371;
	ld.global.f32 	%f375, [%rd1+496];
	ld.global.f32 	%f376, [%rd22+63488];
	fma.rn.f32 	%f377, %f375, %f376, %f374;
	ld.global.f32 	%f378, [%rd1+500];
	ld.global.f32 	%f379, [%rd22+64000];
	fma.rn.f32 	%f380, %f378, %f379, %f377;
	ld.global.f32 	%f381, [%rd1+504];
	ld.global.f32 	%f382, [%rd22+64512];
	fma.rn.f32 	%f383, %f381, %f382, %f380;
	ld.global.f32 	%f384, [%rd1+508];
	ld.global.f32 	%f385, [%rd22+65024];
	fma.rn.f32 	%f386, %f384, %f385, %f383;
	mov.u64 	%rd24, result;
	add.s64 	%rd25, %rd24, %rd5;
	add.s64 	%rd26, %rd25, %rd20;
	st.global.f32 	[%rd26], %f386;
	shl.b32 	%r13, %r1, 7;
	add.s32 	%r14, %r13, %r2;
	cvta.to.global.u64 	%rd27, %rd4;
	mul.wide.s32 	%rd28, %r14, 4;
	add.s64 	%rd29, %rd27, %rd28;
	st.global.f32 	[%rd29], %f386;
$L__BB0_6:
	ret;

}


// ===== COMPILED SASS (sm_100) =====

	.target	sm_100

	.elftype	@"ET_EXEC"


//--------------------- .note.nv.tkinfo           --------------------------
	.section	.note.nv.tkinfo,"",@"SHT_NOTE"
	.sectionflags	@"SHF_NOTE_NV_TKINFO"
	.tkinfo
        /*0018*/ 	.word	0x00000002
        /*0030*/ 	.string	""
        /*0030*/ 	.string	"ptxas"
        /*0030*/ 	.string	"Cuda compilation tools, release 13.0, V13.0.88"
        /*0030*/ 	.string	"Build cuda_13.0.r13.0/compiler.36424714_0"
        /*0030*/ 	.string	"-arch sm_100 -m 64 "



//--------------------- .note.nv.cuinfo           --------------------------
	.section	.note.nv.cuinfo,"",@"SHT_NOTE"
	.sectionflags	@"SHF_NOTE_NV_CUINFO"
        /*0018*/ 	.short	0x0002
        /*001a*/ 	.short	0x0064
        /*001c*/ 	.short	0x0082
	.zero		2


//--------------------- .nv.info                  --------------------------
	.section	.nv.info,"",@"SHT_CUDA_INFO"
	.align	4


	//----- nvinfo : EIATTR_REGCOUNT
	.align		4
        /*0000*/ 	.byte	0x04, 0x2f
        /*0002*/ 	.short	(.L_4 - .L_3)
	.align		4
.L_3:
        /*0004*/ 	.word	index@(_Z18linear_tile_kernelPfS_S_)
        /*0008*/ 	.word	0x00000020


	//----- nvinfo : EIATTR_FRAME_SIZE
	.align		4
.L_4:
        /*000c*/ 	.byte	0x04, 0x11
        /*000e*/ 	.short	(.L_6 - .L_5)
	.align		4
.L_5:
        /*0010*/ 	.word	index@(_Z18linear_tile_kernelPfS_S_)
        /*0014*/ 	.word	0x00000000


	//----- nvinfo : EIATTR_MIN_STACK_SIZE
	.align		4
.L_6:
        /*0018*/ 	.byte	0x04, 0x12
        /*001a*/ 	.short	(.L_8 - .L_7)
	.align		4
.L_7:
        /*001c*/ 	.word	index@(_Z18linear_tile_kernelPfS_S_)
        /*0020*/ 	.word	0x00000000
.L_8:


//--------------------- .nv.compat                --------------------------
	.section	.nv.compat,"",@"SHT_CUDA_COMPAT_INFO"
	.align	4
        /*0000*/ 	.byte	0x02, 0x09, 0x00, 0x00, 0x02, 0x02, 0x01, 0x00, 0x02, 0x05, 0x05, 0x00, 0x03, 0x07, 0x01, 0x01
        /*0010*/ 	.byte	0x02, 0x03, 0x00, 0x00, 0x02, 0x06, 0x01, 0x00, 0x04, 0x0b, 0x08, 0x00, 0x09, 0x00, 0x00, 0x00
        /*0020*/ 	.byte	0x00, 0x00, 0x00, 0x00


//--------------------- .nv.info._Z18linear_tile_kernelPfS_S_ --------------------------
	.section	.nv.info._Z18linear_tile_kernelPfS_S_,"",@"SHT_CUDA_INFO"
	.sectionflags	@""
	.align	4


	//----- nvinfo : EIATTR_CUDA_API_VERSION
	.align		4
        /*0000*/ 	.byte	0x04, 0x37
        /*0002*/ 	.short	(.L_10 - .L_9)
.L_9:
        /*0004*/ 	.word	0x00000082


	//----- nvinfo : EIATTR_KPARAM_INFO
	.align		4
.L_10:
        /*0008*/ 	.byte	0x04, 0x17
        /*000a*/ 	.short	(.L_12 - .L_11)
.L_11:
        /*000c*/ 	.word	0x00000000
        /*0010*/ 	.short	0x0002
        /*0012*/ 	.short	0x0010
        /*0014*/ 	.byte	0x00, 0xf5, 0x21, 0x00


	//----- nvinfo : EIATTR_KPARAM_INFO
	.align		4
.L_12:
        /*0018*/ 	.byte	0x04, 0x17
        /*001a*/ 	.short	(.L_14 - .L_13)
.L_13:
        /*001c*/ 	.word	0x00000000
        /*0020*/ 	.short	0x0001
        /*0022*/ 	.short	0x0008
        /*0024*/ 	.byte	0x00, 0xf5, 0x21, 0x00


	//----- nvinfo : EIATTR_KPARAM_INFO
	.align		4
.L_14:
        /*0028*/ 	.byte	0x04, 0x17
        /*002a*/ 	.short	(.L_16 - .L_15)
.L_15:
        /*002c*/ 	.word	0x00000000
        /*0030*/ 	.short	0x0000
        /*0032*/ 	.short	0x0000
        /*0034*/ 	.byte	0x00, 0xf5, 0x21, 0x00


	//----- nvinfo : EIATTR_SPARSE_MMA_MASK
	.align		4
.L_16:
        /*0038*/ 	.byte	0x03, 0x50
        /*003a*/ 	.short	0x0000


	//----- nvinfo : EIATTR_MAXREG_COUNT
	.align		4
        /*003c*/ 	.byte	0x03, 0x1b
        /*003e*/ 	.short	0x00ff


	//----- nvinfo : EIATTR_MERCURY_ISA_VERSION
	.align		4
        /*0040*/ 	.byte	0x03, 0x5f
        /*0042*/ 	.short	0x0101


	//----- nvinfo : EIATTR_VRC_CTA_INIT_COUNT
	.align		4
        /*0044*/ 	.byte	0x02, 0x4a
	.zero		1
	.zero		1


	//----- nvinfo : EIATTR_EXIT_INSTR_OFFSETS
	.align		4
        /*0048*/ 	.byte	0x04, 0x1c
        /*004a*/ 	.short	(.L_18 - .L_17)


	//   ....[0]....
.L_17:
        /*004c*/ 	.word	0x00000210


	//   ....[1]....
        /*0050*/ 	.word	0x00001ac0


	//----- nvinfo : EIATTR_CRS_STACK_SIZE
	.align		4
.L_18:
        /*0054*/ 	.byte	0x04, 0x1e
        /*0056*/ 	.short	(.L_20 - .L_19)
.L_19:
        /*0058*/ 	.word	0x00000000


	//----- nvinfo : EIATTR_CBANK_PARAM_SIZE
	.align		4
.L_20:
        /*005c*/ 	.byte	0x03, 0x19
        /*005e*/ 	.short	0x0018


	//----- nvinfo : EIATTR_PARAM_CBANK
	.align		4
        /*0060*/ 	.byte	0x04, 0x0a
        /*0062*/ 	.short	(.L_22 - .L_21)
	.align		4
.L_21:
        /*0064*/ 	.word	index@(.nv.constant0._Z18linear_tile_kernelPfS_S_)
        /*0068*/ 	.short	0x0380
        /*006a*/ 	.short	0x0018


	//----- nvinfo : EIATTR_SW_WAR
	.align		4
.L_22:
        /*006c*/ 	.byte	0x04, 0x36
        /*006e*/ 	.short	(.L_24 - .L_23)
.L_23:
        /*0070*/ 	.word	0x00000008
.L_24:


//--------------------- .nv.callgraph             --------------------------
	.section	.nv.callgraph,"",@"SHT_CUDA_CALLGRAPH"
	.align	4
	.sectionentsize	8
	.align		4
        /*0000*/ 	.word	0x00000000
	.align		4
        /*0004*/ 	.word	0xffffffff
	.align		4
        /*0008*/ 	.word	0x00000000
	.align		4
        /*000c*/ 	.word	0xfffffffe
	.align		4
        /*0010*/ 	.word	0x00000000
	.align		4
        /*0014*/ 	.word	0xfffffffd
	.align		4
        /*0018*/ 	.word	0x00000000
	.align		4
        /*001c*/ 	.word	0xfffffffc


//--------------------- .nv.constant4             --------------------------
	.section	.nv.constant4,"a",@progbits
	.align	8
	.align		8
.nv.constant4:
        /*0000*/ 	.dword	x
	.align		8
        /*0008*/ 	.dword	w
	.align		8
        /*0010*/ 	.dword	result


//--------------------- .text._Z18linear_tile_kernelPfS_S_ --------------------------
	.section	.text._Z18linear_tile_kernelPfS_S_,"ax",@progbits
	.align	128
        .global         _Z18linear_tile_kernelPfS_S_
        .type           _Z18linear_tile_kernelPfS_S_,@function
        .size           _Z18linear_tile_kernelPfS_S_,(.L_x_3 - _Z18linear_tile_kernelPfS_S_)
        .other          _Z18linear_tile_kernelPfS_S_,@"STO_CUDA_ENTRY STV_DEFAULT"
_Z18linear_tile_kernelPfS_S_:
.text._Z18linear_tile_kernelPfS_S_:
[----:B------:R-:W-:Y:S01]  /*0000*/  LDC R1, c[0x0][0x37c] ;  /* 0x0000df00ff017b82 */ /* 0x000fe20000000800 */
[----:B------:R-:W0:Y:S07]  /*0010*/  S2R R7, SR_TID.X ;  /* 0x0000000000077919 */ /* 0x000e2e0000002100 */
[----:B------:R-:W1:Y:S01]  /*0020*/  LDC R3, c[0x0][0x364] ;  /* 0x0000d900ff037b82 */ /* 0x000e620000000800 */
[----:B------:R-:W1:Y:S07]  /*0030*/  S2R R6, SR_TID.Y ;  /* 0x0000000000067919 */ /* 0x000e6e0000002200 */
[----:B------:R-:W0:Y:S08]  /*0040*/  S2UR UR5, SR_CTAID.X ;  /* 0x00000000000579c3 */ /* 0x000e300000002500 */
[----:B------:R-:W0:Y:S08]  /*0050*/  LDC R0, c[0x0][0x360] ;  /* 0x0000d800ff007b82 */ /* 0x000e300000000800 */
[----:B------:R-:W1:Y:S01]  /*0060*/  S2UR UR4, SR_CTAID.Y ;  /* 0x00000000000479c3 */ /* 0x000e620000002600 */
[----:B0-----:R-:W-:-:S05]  /*0070*/  IMAD R7, R0, UR5, R7 ;  /* 0x0000000500077c24 */ /* 0x001fca000f8e0207 */
[----:B------:R-:W-:Y:S01]  /*0080*/  ISETP.GE.AND P0, PT, R7, 0x80, PT ;  /* 0x000000800700780c */ /* 0x000fe20003f06270 */
[----:B-1----:R-:W-:Y:S01]  /*0090*/  IMAD R6, R3, UR4, R6 ;  /* 0x0000000403067c24 */ /* 0x002fe2000f8e0206 */
[----:B------:R-:W0:Y:S04]  /*00a0*/  LDCU.64 UR4, c[0x0][0x358] ;  /* 0x00006b00ff0477ac */ /* 0x000e280008000a00 */
[----:B------:R-:W-:-:S13]  /*00b0*/  ISETP.LT.U32.AND P0, PT, R6, 0x20, !P0 ;  /* 0x000000200600780c */ /* 0x000fda0004701070 */
[----:B------:R-:W1:Y:S01]  /*00c0*/  @P0 LDC.64 R2, c[0x0][0x380] ;  /* 0x0000e000ff020b82 */ /* 0x000e620000000a00 */
[----:B------:R-:W-:-:S05]  /*00d0*/  @P0 LEA R5, R6, R7, 0x7 ;  /* 0x0000000706050211 */ /* 0x000fca00078e38ff */
[----:B-1----:R-:W-:Y:S02]  /*00e0*/  @P0 IMAD.WIDE R2, R5, 0x4, R2 ;  /* 0x0000000405020825 */ /* 0x002fe400078e0202 */
[----:B------:R-:W1:Y:S04]  /*00f0*/  LDC.64 R4, c[0x4][RZ] ;  /* 0x01000000ff047b82 */ /* 0x000e680000000a00 */
[----:B0-----:R-:W2:Y:S01]  /*0100*/  @P0 LDG.E R3, desc[UR4][R2.64] ;  /* 0x0000000402030981 */ /* 0x001ea2000c1e1900 */
[----:B------:R-:W-:Y:S01]  /*0110*/  ISETP.GT.AND P1, PT, R7, 0x7f, PT ;  /* 0x0000007f0700780c */ /* 0x000fe20003f24270 */
[----:B------:R-:W-:Y:S03]  /*0120*/  BSSY.RECONVERGENT B0, `(.L_x_0) ;  /* 0x000000e000007945 */ /* 0x000fe60003800200 */
[C---:B------:R-:W-:Y:S01]  /*0130*/  ISETP.GT.U32.OR P1, PT, R6.reuse, 0x7f, P1 ;  /* 0x0000007f0600780c */ /* 0x040fe20000f24470 */
[----:B-1----:R-:W-:-:S04]  /*0140*/  IMAD.WIDE.U32 R4, R6, 0x200, R4 ;  /* 0x0000020006047825 */ /* 0x002fc800078e0004 */
[----:B------:R-:W-:-:S05]  /*0150*/  @P0 IMAD.WIDE R8, R7, 0x4, R4 ;  /* 0x0000000407080825 */ /* 0x000fca00078e0204 */
[----:B--2---:R0:W-:Y:S03]  /*0160*/  @P0 STG.E desc[UR4][R8.64], R3 ;  /* 0x0000000308000986 */ /* 0x0041e6000c101904 */
[----:B------:R-:W-:Y:S05]  /*0170*/  @P1 BRA `(.L_x_1) ;  /* 0x0000000000201947 */ /* 0x000fea0003800000 */
[----:B0-----:R-:W0:Y:S01]  /*0180*/  LDC.64 R2, c[0x0][0x388] ;  /* 0x0000e200ff027b82 */ /* 0x001e220000000a00 */
[----:B------:R-:W-:-:S05]  /*0190*/  LEA R9, R6, R7, 0x7 ;  /* 0x0000000706097211 */ /* 0x000fca00078e38ff */
[----:B0-----:R-:W-:Y:S02]  /*01a0*/  IMAD.WIDE R2, R9, 0x4, R2 ;  /* 0x0000000409027825 */ /* 0x001fe400078e0202 */
[----:B------:R-:W0:Y:S04]  /*01b0*/  LDC.64 R8, c[0x4][0x8] ;  /* 0x01000200ff087b82 */ /* 0x000e280000000a00 */
[----:B------:R-:W2:Y:S01]  /*01c0*/  LDG.E R3, desc[UR4][R2.64] ;  /* 0x0000000402037981 */ /* 0x000ea2000c1e1900 */
[----:B0-----:R-:W-:-:S04]  /*01d0*/  IMAD.WIDE.U32 R8, R6, 0x200, R8 ;  /* 0x0000020006087825 */ /* 0x001fc800078e0008 */
[----:B------:R-:W-:-:S05]  /*01e0*/  IMAD.WIDE R8, R7, 0x4, R8 ;  /* 0x0000000407087825 */ /* 0x000fca00078e0208 */
[----:B--2---:R1:W-:Y:S02]  /*01f0*/  STG.E desc[UR4][R8.64], R3 ;  /* 0x0000000308007986 */ /* 0x0043e4000c101904 */
.L_x_1:
[----:B------:R-:W-:Y:S05]  /*0200*/  BSYNC.RECONVERGENT B0 ;  /* 0x0000000000007941 */ /* 0x000fea0003800200 */
.L_x_0:
[----:B------:R-:W-:Y:S05]  /*0210*/  @!P0 EXIT ;  /* 0x000000000000894d */ /* 0x000fea0003800000 */
[----:B01----:R-:W0:Y:S01]  /*0220*/  LDC.64 R2, c[0x4][0x8] ;  /* 0x01000200ff027b82 */ /* 0x003e220000000a00 */
[----:B------:R-:W2:Y:S04]  /*0230*/  LDG.E R0, desc[UR4][R4.64] ;  /* 0x0000000404007981 */ /* 0x000ea8000c1e1900 */
[----:B------:R-:W3:Y:S04]  /*0240*/  LDG.E R27, desc[UR4][R4.64+0x4] ;  /* 0x00000404041b7981 */ /* 0x000ee8000c1e1900 */
[----:B------:R-:W4:Y:S04]  /*0250*/  LDG.E R19, desc[UR4][R4.64+0x8] ;  /* 0x0000080404137981 */ /* 0x000f28000c1e1900 */
[----:B------:R-:W5:Y:S04]  /*0260*/  LDG.E R17, desc[UR4][R4.64+0xc] ;  /* 0x00000c0404117981 */ /* 0x000f68000c1e1900 */
[----:B------:R-:W5:Y:S04]  /*0270*/  LDG.E R14, desc[UR4][R4.64+0x10] ;  /* 0x00001004040e7981 */ /* 0x000f68000c1e1900 */
[----:B------:R-:W5:Y:S01]  /*0280*/  LDG.E R12, desc[UR4][R4.64+0x14] ;  /* 0x00001404040c7981 */ /* 0x000f62000c1e1900 */
[----:B0-----:R-:W-:-:S03]  /*0290*/  IMAD.WIDE R2, R7, 0x4, R2 ;  /* 0x0000000407027825 */ /* 0x001fc600078e0202 */
[----:B------:R-:W5:Y:S04]  /*02a0*/  LDG.E R10, desc[UR4][R4.64+0x18] ;  /* 0x00001804040a7981 */ /* 0x000f68000c1e1900 */
[----:B------:R-:W2:Y:S04]  /*02b0*/  LDG.E R23, desc[UR4][R2.64] ;  /* 0x0000000402177981 */ /* 0x000ea8000c1e1900 */
[----:B------:R-:W3:Y:S04]  /*02c0*/  LDG.E R20, desc[UR4][R2.64+0x200] ;  /* 0x0002000402147981 */ /* 0x000ee8000c1e1900 */
[----:B------:R-:W4:Y:S04]  /*02d0*/  LDG.E R16, desc[UR4][R2.64+0x400] ;  /* 0x0004000402107981 */ /* 0x000f28000c1e1900 */
[----:B------:R-:W5:Y:S04]  /*02e0*/  LDG.E R24, desc[UR4][R2.64+0x600] ;  /* 0x0006000402187981 */ /* 0x000f68000c1e1900 */
        /* <DEDUP_REMOVED lines=10> */
[----:B------:R-:W5:Y:S01]  /*0390*/  LDG.E R29, desc[UR4][R2.64+0xfe00] ;  /* 0x00fe0004021d7981 */ /* 0x000f62000c1e1900 */
[----:B--2---:R-:W-:-:S03]  /*03a0*/  FFMA R0, R0, R23, RZ ;  /* 0x0000001700007223 */ /* 0x004fc600000000ff */
[----:B------:R-:W2:Y:S01]  /*03b0*/  LDG.E R23, desc[UR4][R2.64+0x1400] ;  /* 0x0014000402177981 */ /* 0x000ea2000c1e1900 */
[----:B---3--:R-:W-:-:S03]  /*03c0*/  FFMA R0, R27, R20, R0 ;  /* 0x000000141b007223 */ /* 0x008fc60000000000 */
[----:B------:R-:W2:Y:S01]  /*03d0*/  LDG.E R20, desc[UR4][R4.64+0x28] ;  /* 0x0000280404147981 */ /* 0x000ea2000c1e1900 */
[----:B----4-:R-:W-:-:S03]  /*03e0*/  FFMA R0, R19, R16, R0 ;  /* 0x0000001013007223 */ /* 0x010fc60000000000 */
[----:B------:R-:W3:Y:S04]  /*03f0*/  LDG.E R16, desc[UR4][R4.64+0x2c] ;  /* 0x00002c0404107981 */ /* 0x000ee8000c1e1900 */
[----:B------:R-:W3:Y:S01]  /*0400*/  LDG.E R19, desc[UR4][R2.64+0x1600] ;  /* 0x0016000402137981 */ /* 0x000ee2000c1e1900 */
[----:B-----5:R-:W-:-:S03]  /*0410*/  FFMA R27, R17, R24, R0 ;  /* 0x00000018111b7223 */ /* 0x020fc60000000000 */
[----:B------:R-:W4:Y:S01]  /*0420*/  LDG.E R0, desc[UR4][R4.64+0x30] ;  /* 0x0000300404007981 */ /* 0x000f22000c1e1900 */
[----:B------:R-:W-:-:S03]  /*0430*/  FFMA R27, R14, R15, R27 ;  /* 0x0000000f0e1b7223 */ /* 0x000fc6000000001b */
[----:B------:R-:W4:Y:S01]  /*0440*/  LDG.E R17, desc[UR4][R2.64+0x1800] ;  /* 0x0018000402117981 */ /* 0x000f22000c1e1900 */
[----:B------:R-:W-:-:S03]  /*0450*/  FFMA R27, R12, R13, R27 ;  /* 0x0000000d0c1b7223 */ /* 0x000fc6000000001b */
[----:B------:R-:W5:Y:S04]  /*0460*/  LDG.E R14, desc[UR4][R4.64+0x34] ;  /* 0x00003404040e7981 */ /* 0x000f68000c1e1900 */
[----:B------:R-:W5:Y:S01]  /*0470*/  LDG.E R15, desc[UR4][R2.64+0x1a00] ;  /* 0x001a0004020f7981 */ /* 0x000f62000c1e1900 */
[----:B------:R-:W-:-:S03]  /*0480*/  FFMA R27, R10, R11, R27 ;  /* 0x0000000b0a1b7223 */ /* 0x000fc6000000001b */
[----:B------:R-:W5:Y:S04]  /*0490*/  LDG.E R12, desc[UR4][R4.64+0x38] ;  /* 0x00003804040c7981 */ /* 0x000f68000c1e1900 */
[----:B------:R-:W5:Y:S04]  /*04a0*/  LDG.E R13, desc[UR4][R2.64+0x1c00] ;  /* 0x001c0004020d7981 */ /* 0x000f68000c1e1900 */
[----:B------:R-:W5:Y:S04]  /*04b0*/  LDG.E R10, desc[UR4][R4.64+0x3c] ;  /* 0x00003c04040a7981 */ /* 0x000f68000c1e1900 */
[----:B------:R-:W5:Y:S01]  /*04c0*/  LDG.E R11, desc[UR4][R2.64+0x1e00] ;  /* 0x001e0004020b7981 */ /* 0x000f62000c1e1900 */
[----:B------:R-:W-:-:S03]  /*04d0*/  FFMA R27, R8, R9, R27 ;  /* 0x00000009081b7223 */ /* 0x000fc6000000001b */
[----:B------:R-:W5:Y:S01]  /*04e0*/  LDG.E R8, desc[UR4][R4.64+0x40] ;  /* 0x0000400404087981 */ /* 0x000f62000c1e1900 */
[----:B------:R-:W-:-:S03]  /*04f0*/  FFMA R27, R18, R21, R27 ;  /* 0x00000015121b7223 */ /* 0x000fc6000000001b */
[----:B------:R-:W5:Y:S01]  /*0500*/  LDG.E R9, desc[UR4][R2.64+0x2000] ;  /* 0x0020000402097981 */ /* 0x000f62000c1e1900 */
[----:B------:R-:W-:-:S03]  /*0510*/  FFMA R27, R22, R25, R27 ;  /* 0x00000019161b7223 */ /* 0x000fc6000000001b */
[----:B------:R-:W5:Y:S04]  /*0520*/  LDG.E R18, desc[UR4][R4.64+0x44] ;  /* 0x0000440404127981 */ /* 0x000f68000c1e1900 */
[----:B------:R-:W5:Y:S04]  /*0530*/  LDG.E R21, desc[UR4][R2.64+0x2200] ;  /* 0x0022000402157981 */ /* 0x000f68000c1e1900 */
[----:B------:R-:W5:Y:S04]  /*0540*/  LDG.E R22, desc[UR4][R4.64+0x48] ;  /* 0x0000480404167981 */ /* 0x000f68000c1e1900 */
[----:B------:R-:W5:Y:S01]  /*0550*/  LDG.E R25, desc[UR4][R2.64+0x2400] ;  /* 0x0024000402197981 */ /* 0x000f62000c1e1900 */
[----:B--2---:R-:W-:-:S03]  /*0560*/  FFMA R27, R20, R23, R27 ;  /* 0x00000017141b7223 */ /* 0x004fc6000000001b */
[----:B------:R-:W2:Y:S04]  /*0570*/  LDG.E R20, desc[UR4][R4.64+0x4c] ;  /* 0x00004c0404147981 */ /* 0x000ea8000c1e1900 */
[----:B------:R-:W2:Y:S01]  /*0580*/  LDG.E R23, desc[UR4][R2.64+0x2600] ;  /* 0x0026000402177981 */ /* 0x000ea2000c1e1900 */
[----:B---3--:R-:W-:-:S03]  /*0590*/  FFMA R27, R16, R19, R27 ;  /* 0x00000013101b7223 */ /* 0x008fc6000000001b */
[----:B------:R-:W3:Y:S04]  /*05a0*/  LDG.E R16, desc[UR4][R4.64+0x50] ;  /* 0x0000500404107981 */ /* 0x000ee8000c1e1900 */
[----:B------:R-:W3:Y:S01]  /*05b0*/  LDG.E R19, desc[UR4][R2.64+0x2800] ;  /* 0x0028000402137981 */ /* 0x000ee2000c1e1900 */
[----:B----4-:R-:W-:-:S03]  /*05c0*/  FFMA R27, R0, R17, R27 ;  /* 0x00000011001b7223 */ /* 0x010fc6000000001b */
[----:B------:R-:W4:Y:S04]  /*05d0*/  LDG.E R0, desc[UR4][R4.64+0x54] ;  /* 0x0000540404007981 */ /* 0x000f28000c1e1900 */
[----:B------:R-:W4:Y:S01]  /*05e0*/  LDG.E R17, desc[UR4][R2.64+0x2a00] ;  /* 0x002a000402117981 */ /* 0x000f22000c1e1900 */
[----:B-----5:R-:W-:-:S03]  /*05f0*/  FFMA R27, R14, R15, R27 ;  /* 0x0000000f0e1b7223 */ /* 0x020fc6000000001b */
[----:B------:R-:W5:Y:S04]  /*0600*/  LDG.E R14, desc[UR4][R4.64+0x58] ;  /* 0x00005804040e7981 */ /* 0x000f68000c1e1900 */
[----:B------:R-:W5:Y:S01]  /*0610*/  LDG.E R15, desc[UR4][R2.64+0x2c00] ;  /* 0x002c0004020f7981 */ /* 0x000f62000c1e1900 */
[----:B------:R-:W-:-:S03]  /*0620*/  FFMA R27, R12, R13, R27 ;  /* 0x0000000d0c1b7223 */ /* 0x000fc6000000001b */
        /* <DEDUP_REMOVED lines=310> */
[----:B------:R0:W5:Y:S02]  /*1990*/  LDG.E R25, desc[UR4][R2.64+0xfc00] ;  /* 0x00fc000402197981 */ /* 0x000164000c1e1900 */
[----:B0-----:R-:W-:Y:S01]  /*19a0*/  LEA R3, R6, R7, 0x7 ;  /* 0x0000000706037211 */ /* 0x001fe200078e38ff */
[----:B--2---:R-:W-:-:S04]  /*19b0*/  FFMA R9, R20, R23, R9 ;  /* 0x0000001714097223 */ /* 0x004fc80000000009 */
[----:B---3--:R-:W-:Y:S02]  /*19c0*/  FFMA R16, R16, R19, R9 ;  /* 0x0000001310107223 */ /* 0x008fe40000000009 */
[----:B------:R-:W0:Y:S02]  /*19d0*/  LDC.64 R8, c[0x4][0x10] ;  /* 0x01000400ff087b82 */ /* 0x000e240000000a00 */
[----:B----4-:R-:W-:-:S04]  /*19e0*/  FFMA R17, R17, R0, R16 ;  /* 0x0000000011117223 */ /* 0x010fc80000000010 */
[----:B-----5:R-:W-:Y:S02]  /*19f0*/  FFMA R0, R14, R15, R17 ;  /* 0x0000000f0e007223 */ /* 0x020fe40000000011 */
[----:B------:R-:W1:Y:S02]  /*1a00*/  LDC.64 R14, c[0x0][0x390] ;  /* 0x0000e400ff0e7b82 */ /* 0x000e640000000a00 */
[----:B------:R-:W-:-:S04]  /*1a10*/  FFMA R13, R13, R12, R0 ;  /* 0x0000000c0d0d7223 */ /* 0x000fc80000000000 */
[----:B------:R-:W-:Y:S01]  /*1a20*/  FFMA R11, R10, R11, R13 ;  /* 0x0000000b0a0b7223 */ /* 0x000fe2000000000d */
[----:B0-----:R-:W-:-:S04]  /*1a30*/  IMAD.WIDE.U32 R8, R6, 0x200, R8 ;  /* 0x0000020006087825 */ /* 0x001fc800078e0008 */
[----:B------:R-:W-:-:S04]  /*1a40*/  FFMA R11, R24, R27, R11 ;  /* 0x0000001b180b7223 */ /* 0x000fc8000000000b */
[----:B------:R-:W-:Y:S01]  /*1a50*/  FFMA R11, R18, R21, R11 ;  /* 0x00000015120b7223 */ /* 0x000fe2000000000b */
[----:B------:R-:W-:-:S04]  /*1a60*/  IMAD.WIDE R8, R7, 0x4, R8 ;  /* 0x0000000407087825 */ /* 0x000fc800078e0208 */
[----:B------:R-:W-:Y:S01]  /*1a70*/  FFMA R11, R22, R25, R11 ;  /* 0x00000019160b7223 */ /* 0x000fe2000000000b */
[----:B-1----:R-:W-:-:S04]  /*1a80*/  IMAD.WIDE R14, R3, 0x4, R14 ;  /* 0x00000004030e7825 */ /* 0x002fc800078e020e */
[----:B------:R-:W-:-:S05]  /*1a90*/  FFMA R11, R26, R29, R11 ;  /* 0x0000001d1a0b7223 */ /* 0x000fca000000000b */
[----:B------:R-:W-:Y:S04]  /*1aa0*/  STG.E desc[UR4][R8.64], R11 ;  /* 0x0000000b08007986 */ /* 0x000fe8000c101904 */
[----:B------:R-:W-:Y:S01]  /*1ab0*/  STG.E desc[UR4][R14.64], R11 ;  /* 0x0000000b0e007986 */ /* 0x000fe2000c101904 */
[----:B------:R-:W-:Y:S05]  /*1ac0*/  EXIT ;  /* 0x000000000000794d */ /* 0x000fea0003800000 */
.L_x_2:
[----:B------:R-:W-:-:S00]  /*1ad0*/  BRA `(.L_x_2) ;  /* 0xfffffffc00fc7947 */ /* 0x000fc0000383ffff */
[----:B------:R-:W-:-:S00]  /*1ae0*/  NOP ;  /* 0x0000000000007918 */ /* 0x000fc00000000000 */
        /* <DEDUP_REMOVED lines=9> */
.L_x_3:


//--------------------- .nv.shared.reserved.0     --------------------------
	.section	.nv.shared.reserved.0,"aw",@nobits
	.weak		__nv_reservedSMEM_offset_0_alias
	.size		__nv_reservedSMEM_offset_0_alias, 0, 64
	.other		__nv_reservedSMEM_offset_0_alias,@"STO_CUDA_RESERVED_SHARED STV_DEFAULT"
__nv_reservedSMEM_offset_0_alias:
	.zero		0
	.zero		64


//--------------------- .nv.global                --------------------------
	.section	.nv.global,"aw",@nobits
	.align	4
.nv.global:
	.type		result,@object
	.size		result,(x - result)
result:
	.zero		16384
	.type		x,@object
	.size		x,(w - x)
x:
	.zero		16384
	.type		w,@object
	.size		w,(.L_1 - w)
w:
	.zero		65536
.L_1:


//--------------------- .nv.constant0._Z18linear_tile_kernelPfS_S_ --------------------------
	.section	.nv.constant0._Z18linear_tile_kernelPfS_S_,"a",@progbits
	.sectionflags	@""
	.align	4
.nv.constant0._Z18linear_tile_kernelPfS_S_:
	.zero		920


//--------------------- SYMBOLS --------------------------

	.type		.nv.reservedSmem.offset0,@object
	.size		.nv.reservedSmem.offset0,0x4
